	.headerflags	@"EF_CUDA_TEXMODE_UNIFIED EF_CUDA_64BIT_ADDRESS EF_CUDA_ACCELERATORS EF_CUDA_SM90 EF_CUDA_VIRTUAL_SM(EF_CUDA_SM90)"
	.elftype	@"ET_EXEC"


//--------------------- .nv.info                  --------------------------
	.section	.nv.info,"",@"SHT_CUDA_INFO"
	.align	4


	//----- nvinfo : EIATTR_REGCOUNT
	.align		4
        /*0000*/ 	.byte	0x04, 0x2f
        /*0002*/ 	.short	(.L_3 - .L_2)
	.align		4
.L_2:
        /*0004*/ 	.word	index@(triton_poi_fused__native_batch_norm_legit_no_training_relu_13)
        /*0008*/ 	.word	0x00000012


	//----- nvinfo : EIATTR_MIN_STACK_SIZE
	.align		4
.L_3:
        /*000c*/ 	.byte	0x04, 0x12
        /*000e*/ 	.short	(.L_5 - .L_4)
	.align		4
.L_4:
        /*0010*/ 	.word	index@(triton_poi_fused__native_batch_norm_legit_no_training_relu_13)
        /*0014*/ 	.word	0x00000000


	//----- nvinfo : EIATTR_FRAME_SIZE
	.align		4
.L_5:
        /*0018*/ 	.byte	0x04, 0x11
        /*001a*/ 	.short	(.L_7 - .L_6)
	.align		4
.L_6:
        /*001c*/ 	.word	index@(triton_poi_fused__native_batch_norm_legit_no_training_relu_13)
        /*0020*/ 	.word	0x00000000


	//----- nvinfo : EIATTR_MIN_STACK_SIZE
	.align		4
.L_7:
        /*0024*/ 	.byte	0x04, 0x12
        /*0026*/ 	.short	(.L_9 - .L_8)
	.align		4
.L_8:
        /*0028*/ 	.word	index@(triton_poi_fused__native_batch_norm_legit_no_training_relu_13)
        /*002c*/ 	.word	0x00000000
.L_9:


//--------------------- .nv.info.triton_poi_fused__native_batch_norm_legit_no_training_relu_13 --------------------------
	.section	.nv.info.triton_poi_fused__native_batch_norm_legit_no_training_relu_13,"",@"SHT_CUDA_INFO"
	.sectionflags	@""
	.align	4


	//----- nvinfo : EIATTR_CUDA_API_VERSION
	.align		4
        /*0000*/ 	.byte	0x04, 0x37
        /*0002*/ 	.short	(.L_11 - .L_10)
.L_10:
        /*0004*/ 	.word	0x0000007c


	//----- nvinfo : EIATTR_KPARAM_INFO
	.align		4
.L_11:
        /*0008*/ 	.byte	0x04, 0x17
        /*000a*/ 	.short	(.L_13 - .L_12)
.L_12:
        /*000c*/ 	.word	0x00000000
        /*0010*/ 	.short	0x0006
        /*0012*/ 	.short	0x0030
        /*0014*/ 	.byte	0x00, 0xf0, 0x11, 0x00


	//----- nvinfo : EIATTR_KPARAM_INFO
	.align		4
.L_13:
        /*0018*/ 	.byte	0x04, 0x17
        /*001a*/ 	.short	(.L_15 - .L_14)
.L_14:
        /*001c*/ 	.word	0x00000000
        /*0020*/ 	.short	0x0005
        /*0022*/ 	.short	0x0028
        /*0024*/ 	.byte	0x00, 0xf4, 0x21, 0x00


	//----- nvinfo : EIATTR_KPARAM_INFO
	.align		4
.L_15:
        /*0028*/ 	.byte	0x04, 0x17
        /*002a*/ 	.short	(.L_17 - .L_16)
.L_16:
        /*002c*/ 	.word	0x00000000
        /*0030*/ 	.short	0x0004
        /*0032*/ 	.short	0x0020
        /*0034*/ 	.byte	0x00, 0xf4, 0x21, 0x00


	//----- nvinfo : EIATTR_KPARAM_INFO
	.align		4
.L_17:
        /*0038*/ 	.byte	0x04, 0x17
        /*003a*/ 	.short	(.L_19 - .L_18)
.L_18:
        /*003c*/ 	.word	0x00000000
        /*0040*/ 	.short	0x0003
        /*0042*/ 	.short	0x0018
        /*0044*/ 	.byte	0x00, 0xf4, 0x21, 0x00


	//----- nvinfo : EIATTR_KPARAM_INFO
	.align		4
.L_19:
        /*0048*/ 	.byte	0x04, 0x17
        /*004a*/ 	.short	(.L_21 - .L_20)
.L_20:
        /*004c*/ 	.word	0x00000000
        /*0050*/ 	.short	0x0002
        /*0052*/ 	.short	0x0010
        /*0054*/ 	.byte	0x00, 0xf4, 0x21, 0x00


	//----- nvinfo : EIATTR_KPARAM_INFO
	.align		4
.L_21:
        /*0058*/ 	.byte	0x04, 0x17
        /*005a*/ 	.short	(.L_23 - .L_22)
.L_22:
        /*005c*/ 	.word	0x00000000
        /*0060*/ 	.short	0x0001
        /*0062*/ 	.short	0x0008
        /*0064*/ 	.byte	0x00, 0xf4, 0x21, 0x00


	//----- nvinfo : EIATTR_KPARAM_INFO
	.align		4
.L_23:
        /*0068*/ 	.byte	0x04, 0x17
        /*006a*/ 	.short	(.L_25 - .L_24)
.L_24:
        /*006c*/ 	.word	0x00000000
        /*0070*/ 	.short	0x0000
        /*0072*/ 	.short	0x0000
        /*0074*/ 	.byte	0x00, 0xf4, 0x21, 0x00


	//----- nvinfo : EIATTR_SPARSE_MMA_MASK
	.align		4
.L_25:
        /*0078*/ 	.byte	0x03, 0x50
        /*007a*/ 	.short	0x0000


	//----- nvinfo : EIATTR_MAXREG_COUNT
	.align		4
        /*007c*/ 	.byte	0x03, 0x1b
        /*007e*/ 	.short	0x00ff


	//----- nvinfo : EIATTR_EXIT_INSTR_OFFSETS
	.align		4
        /*0080*/ 	.byte	0x04, 0x1c
        /*0082*/ 	.short	(.L_27 - .L_26)


	//   ....[0]....
.L_26:
        /*0084*/ 	.word	0x000003d0


	//----- nvinfo : EIATTR_REQNTID
	.align		4
.L_27:
        /*0088*/ 	.byte	0x04, 0x10
        /*008a*/ 	.short	(.L_29 - .L_28)
.L_28:
        /*008c*/ 	.word	0x00000100
        /*0090*/ 	.word	0x00000001
        /*0094*/ 	.word	0x00000001


	//----- nvinfo : EIATTR_CBANK_PARAM_SIZE
	.align		4
.L_29:
        /*0098*/ 	.byte	0x03, 0x19
        /*009a*/ 	.short	0x0034


	//----- nvinfo : EIATTR_PARAM_CBANK
	.align		4
        /*009c*/ 	.byte	0x04, 0x0a
        /*009e*/ 	.short	(.L_31 - .L_30)
	.align		4
.L_30:
        /*00a0*/ 	.word	index@(.nv.constant0.triton_poi_fused__native_batch_norm_legit_no_training_relu_13)
        /*00a4*/ 	.short	0x0210
        /*00a6*/ 	.short	0x0034


	//----- nvinfo : EIATTR_SW_WAR
	.align		4
.L_31:
        /*00a8*/ 	.byte	0x04, 0x36
        /*00aa*/ 	.short	(.L_33 - .L_32)
.L_32:
        /*00ac*/ 	.word	0x00000008
.L_33:


//--------------------- .nv.callgraph             --------------------------
	.section	.nv.callgraph,"",@"SHT_CUDA_CALLGRAPH"
	.align	4
	.sectionentsize	8
	.align		4
        /*0000*/ 	.word	0x00000000
	.align		4
        /*0004*/ 	.word	0xffffffff
	.align		4
        /*0008*/ 	.word	0x00000000
	.align		4
        /*000c*/ 	.word	0xfffffffe
	.align		4
        /*0010*/ 	.word	0x00000000
	.align		4
        /*0014*/ 	.word	0xfffffffd
	.align		4
        /*0018*/ 	.word	0x00000000
	.align		4
        /*001c*/ 	.word	0xfffffffc


//--------------------- .nv.constant4             --------------------------
	.section	.nv.constant4,"a",@progbits
	.align	8
	.align		8
.nv.constant4:
        /*0000*/ 	.dword	_$_str
	.align		8
        /*0008*/ 	.dword	_$_str_$_2


//--------------------- .text.triton_poi_fused__native_batch_norm_legit_no_training_relu_13 --------------------------
	.section	.text.triton_poi_fused__native_batch_norm_legit_no_training_relu_13,"ax",@progbits
	.align	128
        .global         triton_poi_fused__native_batch_norm_legit_no_training_relu_13
        .type           triton_poi_fused__native_batch_norm_legit_no_training_relu_13,@function
        .size           triton_poi_fused__native_batch_norm_legit_no_training_relu_13,(.L_x_1 - triton_poi_fused__native_batch_norm_legit_no_training_relu_13)
        .other          triton_poi_fused__native_batch_norm_legit_no_training_relu_13,@"STO_CUDA_ENTRY STV_DEFAULT"
triton_poi_fused__native_batch_norm_legit_no_training_relu_13:
.text.triton_poi_fused__native_batch_norm_legit_no_training_relu_13:
[----:B------:R-:W-:Y:S01]  /*0000*/  LDC R1, c[0x0][0x28] ;  /* 0x00000a00ff017b82 */ /* 0x000fe20000000800 */
[----:B------:R-:W1:Y:S07]  /*0010*/  S2R R0, SR_TID.X ;  /* 0x0000000000007919 */ /* 0x000e6e0000002100 */
[----:B------:R-:W2:Y:S01]  /*0020*/  LDC.64 R2, c[0x0][0x220] ;  /* 0x00008800ff027b82 */ /* 0x000ea20000000a00 */
[----:B------:R-:W-:Y:S01]  /*0030*/  ULDC.64 UR4, c[0x0][0x208] ;  /* 0x0000820000047ab9 */ /* 0x000fe20000000a00 */
[----:B------:R-:W3:Y:S06]  /*0040*/  S2R R7, SR_CTAID.X ;  /* 0x0000000000077919 */ /* 0x000eec0000002500 */
[----:B------:R-:W4:Y:S08]  /*0050*/  LDC.64 R8, c[0x0][0x228] ;  /* 0x00008a00ff087b82 */ /* 0x000f300000000a00 */
[----:B------:R-:W5:Y:S01]  /*0060*/  LDC.64 R10, c[0x0][0x230] ;  /* 0x00008c00ff0a7b82 */ /* 0x000f620000000a00 */
[----:B-1----:R-:W-:-:S02]  /*0070*/  SHF.L.U32 R0, R0, 0x1, RZ ;  /* 0x0000000100007819 */ /* 0x002fc400000006ff */
[----:B---3--:R-:W-:Y:S02]  /*0080*/  SHF.R.S32.HI R5, RZ, 0x16, R7 ;  /* 0x00000016ff057819 */ /* 0x008fe40000011407 */
[----:B------:R-:W-:Y:S02]  /*0090*/  LOP3.LUT R0, R0, 0x1fe, RZ, 0xc0, !PT ;  /* 0x000001fe00007812 */ /* 0x000fe400078ec0ff */
[----:B------:R-:W-:Y:S02]  /*00a0*/  SGXT R5, R5, 0x1 ;  /* 0x000000010505781a */ /* 0x000fe40000000200 */
[----:B------:R-:W-:Y:S02]  /*00b0*/  LEA R0, R7, R0, 0x9 ;  /* 0x0000000007007211 */ /* 0x000fe400078e48ff */
[----:B------:R-:W1:Y:S02]  /*00c0*/  LDC.64 R6, c[0x0][0x218] ;  /* 0x00008600ff067b82 */ /* 0x000e640000000a00 */
[----:B------:R-:W-:-:S04]  /*00d0*/  LEA.HI R5, R5, R0, RZ, 0x8 ;  /* 0x0000000005057211 */ /* 0x000fc800078f40ff */
[----:B------:R-:W-:-:S04]  /*00e0*/  LOP3.LUT R5, R5, 0xffffff00, RZ, 0xc0, !PT ;  /* 0xffffff0005057812 */ /* 0x000fc800078ec0ff */
[----:B------:R-:W-:Y:S02]  /*00f0*/  IADD3 R13, R0, -R5, RZ ;  /* 0x80000005000d7210 */ /* 0x000fe40007ffe0ff */
[----:B------:R-:W3:Y:S03]  /*0100*/  LDC.64 R4, c[0x0][0x210] ;  /* 0x00008400ff047b82 */ /* 0x000ee60000000a00 */
[----:B--2---:R-:W-:-:S06]  /*0110*/  IMAD.WIDE R2, R13, 0x4, R2 ;  /* 0x000000040d027825 */ /* 0x004fcc00078e0202 */
[----:B------:R-:W2:Y:S01]  /*0120*/  LDG.E.EL.64 R2, desc[UR4][R2.64] ;  /* 0x0000000402027981 */ /* 0x000ea2000c2e1b00 */
[----:B-1----:R-:W-:-:S04]  /*0130*/  IMAD.WIDE R6, R13, 0x4, R6 ;  /* 0x000000040d067825 */ /* 0x002fc800078e0206 */
[C---:B----4-:R-:W-:Y:S02]  /*0140*/  IMAD.WIDE R8, R13.reuse, 0x4, R8 ;  /* 0x000000040d087825 */ /* 0x050fe400078e0208 */
[----:B------:R-:W4:Y:S02]  /*0150*/  LDG.E.EL.64 R6, desc[UR4][R6.64] ;  /* 0x0000000406067981 */ /* 0x000f24000c2e1b00 */
[----:B-----5:R-:W-:Y:S02]  /*0160*/  IMAD.WIDE R10, R13, 0x4, R10 ;  /* 0x000000040d0a7825 */ /* 0x020fe400078e020a */
[----:B------:R-:W5:Y:S02]  /*0170*/  LDG.E.EL.64 R8, desc[UR4][R8.64] ;  /* 0x0000000408087981 */ /* 0x000f64000c2e1b00 */
[----:B---3--:R-:W-:Y:S02]  /*0180*/  IMAD.WIDE R4, R0, 0x4, R4 ;  /* 0x0000000400047825 */ /* 0x008fe400078e0204 */
[----:B------:R-:W5:Y:S04]  /*0190*/  LDG.E.EL.64 R10, desc[UR4][R10.64] ;  /* 0x000000040a0a7981 */ /* 0x000f68000c2e1b00 */
[----:B------:R-:W4:Y:S01]  /*01a0*/  LDG.E.64 R4, desc[UR4][R4.64] ;  /* 0x0000000404047981 */ /* 0x000f22000c1e1b00 */
[----:B------:R-:W-:Y:S01]  /*01b0*/  HFMA2.MMA R14, -RZ, RZ, 1.625, 0 ;  /* 0x3e800000ff0e7435 */ /* 0x000fe200000001ff */
[----:B--2---:R-:W-:Y:S01]  /*01c0*/  FADD R2, R2, 9.9999997473787516356e-06 ;  /* 0x3727c5ac02027421 */ /* 0x004fe20000000000 */
[----:B------:R-:W-:-:S03]  /*01d0*/  FADD R3, R3, 9.9999997473787516356e-06 ;  /* 0x3727c5ac03037421 */ /* 0x000fc60000000000 */
[----:B------:R-:W1:Y:S08]  /*01e0*/  MUFU.SQRT R12, R2 ;  /* 0x00000002000c7308 */ /* 0x000e700000002000 */
[----:B------:R2:W3:Y:S01]  /*01f0*/  MUFU.SQRT R13, R3 ;  /* 0x00000003000d7308 */ /* 0x0004e20000002000 */
[C---:B-1----:R-:W-:Y:S02]  /*0200*/  FSETP.GT.AND P0, PT, R12.reuse, 8.50705917302346158658e+37, PT ;  /* 0x7e8000000c00780b */ /* 0x042fe40003f04000 */
[----:B------:R-:W-:Y:S01]  /*0210*/  FSETP.GEU.AND P2, PT, R12, 1.175494350822287508e-38, PT ;  /* 0x008000000c00780b */ /* 0x000fe20003f4e000 */
[----:B--2---:R-:W1:Y:S01]  /*0220*/  LDC.64 R2, c[0x0][0x238] ;  /* 0x00008e00ff027b82 */ /* 0x004e620000000a00 */
[----:B---3--:R-:W-:-:S02]  /*0230*/  FSETP.GT.AND P1, PT, R13, 8.50705917302346158658e+37, PT ;  /* 0x7e8000000d00780b */ /* 0x008fc40003f24000 */
[----:B------:R-:W-:-:S07]  /*0240*/  FSETP.GEU.AND P3, PT, R13, 1.175494350822287508e-38, PT ;  /* 0x008000000d00780b */ /* 0x000fce0003f6e000 */
[----:B------:R-:W-:-:S04]  /*0250*/  @P0 FMUL R12, R12, 0.25 ;  /* 0x3e8000000c0c0820 */ /* 0x000fc80000400000 */
[----:B------:R-:W-:Y:S01]  /*0260*/  @!P2 FMUL R12, R12, 16777216 ;  /* 0x4b8000000c0ca820 */ /* 0x000fe20000400000 */
[----:B------:R-:W-:-:S04]  /*0270*/  @P1 FMUL R13, R13, 0.25 ;  /* 0x3e8000000d0d1820 */ /* 0x000fc80000400000 */
[----:B------:R-:W-:Y:S01]  /*0280*/  @!P3 FMUL R13, R13, 16777216 ;  /* 0x4b8000000d0db820 */ /* 0x000fe20000400000 */
[----:B------:R-:W2:Y:S01]  /*0290*/  MUFU.RCP R12, R12 ;  /* 0x0000000c000c7308 */ /* 0x000ea20000001000 */
[----:B------:R-:W-:-:S07]  /*02a0*/  FSEL R15, R14, 1, P0 ;  /* 0x3f8000000e0f7808 */ /* 0x000fce0000000000 */
[----:B------:R-:W3:Y:S01]  /*02b0*/  MUFU.RCP R13, R13 ;  /* 0x0000000d000d7308 */ /* 0x000ee20000001000 */
[----:B------:R-:W-:Y:S01]  /*02c0*/  FSEL R14, R14, 1, P1 ;  /* 0x3f8000000e0e7808 */ /* 0x000fe20000800000 */
[----:B------:R-:W-:-:S04]  /*02d0*/  @!P2 FMUL R15, R15, 16777216 ;  /* 0x4b8000000f0fa820 */ /* 0x000fc80000400000 */
[----:B------:R-:W-:Y:S01]  /*02e0*/  @!P3 FMUL R14, R14, 16777216 ;  /* 0x4b8000000e0eb820 */ /* 0x000fe20000400000 */
[----:B----4-:R-:W-:Y:S01]  /*02f0*/  FADD R5, R5, -R7 ;  /* 0x8000000705057221 */ /* 0x010fe20000000000 */
[----:B------:R-:W-:Y:S01]  /*0300*/  FADD R4, R4, -R6 ;  /* 0x8000000604047221 */ /* 0x000fe20000000000 */
[----:B--2---:R-:W-:Y:S01]  /*0310*/  FMUL R15, R12, R15 ;  /* 0x0000000f0c0f7220 */ /* 0x004fe20000400000 */
[----:B---3--:R-:W-:-:S03]  /*0320*/  FMUL R14, R13, R14 ;  /* 0x0000000e0d0e7220 */ /* 0x008fc60000400000 */
[----:B------:R-:W-:Y:S01]  /*0330*/  FMUL R15, R4, R15 ;  /* 0x0000000f040f7220 */ /* 0x000fe20000400000 */
[----:B------:R-:W-:-:S03]  /*0340*/  FMUL R14, R5, R14 ;  /* 0x0000000e050e7220 */ /* 0x000fc60000400000 */
[----:B-----5:R-:W-:Y:S01]  /*0350*/  FFMA R8, R8, R15, R10 ;  /* 0x0000000f08087223 */ /* 0x020fe2000000000a */
[----:B------:R-:W-:-:S04]  /*0360*/  FFMA R9, R9, R14, R11 ;  /* 0x0000000e09097223 */ /* 0x000fc8000000000b */
[----:B------:R-:W-:Y:S02]  /*0370*/  FSETP.GEU.AND P0, PT, R8, RZ, PT ;  /* 0x000000ff0800720b */ /* 0x000fe40003f0e000 */
[C---:B------:R-:W-:Y:S01]  /*0380*/  FSETP.GEU.AND P1, PT, R9.reuse, RZ, PT ;  /* 0x000000ff0900720b */ /* 0x040fe20003f2e000 */
[----:B-1----:R-:W-:Y:S01]  /*0390*/  IMAD.WIDE R2, R0, 0x4, R2 ;  /* 0x0000000400027825 */ /* 0x002fe200078e0202 */
[----:B------:R-:W-:Y:S02]  /*03a0*/  FSEL R8, R8, RZ, P0 ;  /* 0x000000ff08087208 */ /* 0x000fe40000000000 */
[----:B------:R-:W-:-:S05]  /*03b0*/  FSEL R9, R9, RZ, P1 ;  /* 0x000000ff09097208 */ /* 0x000fca0000800000 */
[----:B------:R-:W-:Y:S01]  /*03c0*/  STG.E.64 desc[UR4][R2.64], R8 ;  /* 0x0000000802007986 */ /* 0x000fe2000c101b04 */
[----:B------:R-:W-:Y:S05]  /*03d0*/  EXIT ;  /* 0x000000000000794d */ /* 0x000fea0003800000 */
.L_x_0:
[----:B------:R-:W-:-:S00]  /*03e0*/  BRA `(.L_x_0) ;  /* 0xfffffffc00fc7947 */ /* 0x000fc0000383ffff */
[----:B------:R-:W-:-:S00]  /*03f0*/  NOP ;  /* 0x0000000000007918 */ /* 0x000fc00000000000 */
        /* <DEDUP_REMOVED lines=8> */
.L_x_1:


//--------------------- .nv.global.init           --------------------------
	.section	.nv.global.init,"aw",@progbits
.nv.global.init:
	.type		_$_str,@object
	.size		_$_str,(_$_str_$_2 - _$_str)
_$_str:
        /*0000*/ 	.byte	0x5f, 0x5f, 0x43, 0x55, 0x44, 0x41, 0x5f, 0x46, 0x54, 0x5a, 0x00
	.type		_$_str_$_2,@object
	.size		_$_str_$_2,(.L_1 - _$_str_$_2)
_$_str_$_2:
        /*000b*/ 	.byte	0x5f, 0x5f, 0x43, 0x55, 0x44, 0x41, 0x5f, 0x50, 0x52, 0x45, 0x43, 0x5f, 0x53, 0x51, 0x52, 0x54
        /*001b*/ 	.byte	0x00
.L_1:


//--------------------- .nv.constant0.triton_poi_fused__native_batch_norm_legit_no_training_relu_13 --------------------------
	.section	.nv.constant0.triton_poi_fused__native_batch_norm_legit_no_training_relu_13,"a",@progbits
	.sectionflags	@""
	.align	4
.nv.constant0.triton_poi_fused__native_batch_norm_legit_no_training_relu_13:
	.zero		580
